//
// Generated by NVIDIA NVVM Compiler
//
// Compiler Build ID: CL-36424714
// Cuda compilation tools, release 13.0, V13.0.88
// Based on NVVM 20.0.0
//

.version 9.0
.target sm_100
.address_size 64

	// .globl	_Z10matrixCopyPKfPfi
// _ZZ23coalescedTiledTransposePKfPfiE4tile has been demoted
// _ZZ29coalescedPaddedTiledTransposePKfPfiE10paddedTile has been demoted

.visible .entry _Z10matrixCopyPKfPfi(
	.param .u64 .ptr .align 1 _Z10matrixCopyPKfPfi_param_0,
	.param .u64 .ptr .align 1 _Z10matrixCopyPKfPfi_param_1,
	.param .u32 _Z10matrixCopyPKfPfi_param_2
)
{
	.reg .pred 	%p<2>;
	.reg .b32 	%r<12>;
	.reg .b32 	%f<2>;
	.reg .b64 	%rd<8>;

	ld.param.u64 	%rd1, [_Z10matrixCopyPKfPfi_param_0];
	ld.param.u64 	%rd2, [_Z10matrixCopyPKfPfi_param_1];
	ld.param.u32 	%r2, [_Z10matrixCopyPKfPfi_param_2];
	mov.u32 	%r3, %ctaid.x;
	mov.u32 	%r4, %ntid.x;
	mov.u32 	%r5, %tid.x;
	mad.lo.s32 	%r6, %r3, %r4, %r5;
	mov.u32 	%r7, %ctaid.y;
	mov.u32 	%r8, %ntid.y;
	mov.u32 	%r9, %tid.y;
	mad.lo.s32 	%r10, %r7, %r8, %r9;
	mad.lo.s32 	%r1, %r2, %r10, %r6;
	mul.lo.s32 	%r11, %r2, %r2;
	setp.ge.s32 	%p1, %r1, %r11;
	@%p1 bra 	$L__BB0_2;
	cvta.to.global.u64 	%rd3, %rd1;
	cvta.to.global.u64 	%rd4, %rd2;
	mul.wide.s32 	%rd5, %r1, 4;
	add.s64 	%rd6, %rd3, %rd5;
	ld.global.f32 	%f1, [%rd6];
	add.s64 	%rd7, %rd4, %rd5;
	st.global.f32 	[%rd7], %f1;
$L__BB0_2:
	ret;

}
	// .globl	_Z14naiveTransposePKfPfi
.visible .entry _Z14naiveTransposePKfPfi(
	.param .u64 .ptr .align 1 _Z14naiveTransposePKfPfi_param_0,
	.param .u64 .ptr .align 1 _Z14naiveTransposePKfPfi_param_1,
	.param .u32 _Z14naiveTransposePKfPfi_param_2
)
{
	.reg .pred 	%p<2>;
	.reg .b32 	%r<16>;
	.reg .b32 	%f<2>;
	.reg .b64 	%rd<9>;

	ld.param.u64 	%rd1, [_Z14naiveTransposePKfPfi_param_0];
	ld.param.u64 	%rd2, [_Z14naiveTransposePKfPfi_param_1];
	ld.param.u32 	%r3, [_Z14naiveTransposePKfPfi_param_2];
	mov.u32 	%r5, %ctaid.x;
	mov.u32 	%r6, %ntid.x;
	mov.u32 	%r7, %tid.x;
	mad.lo.s32 	%r8, %r5, %r6, %r7;
	mov.u32 	%r9, %ctaid.y;
	mov.u32 	%r10, %ntid.y;
	mov.u32 	%r11, %tid.y;
	mad.lo.s32 	%r12, %r9, %r10, %r11;
	mad.lo.s32 	%r1, %r3, %r12, %r8;
	mad.lo.s32 	%r13, %r3, %r8, %r12;
	mul.lo.s32 	%r14, %r3, %r3;
	max.s32 	%r15, %r1, %r13;
	setp.ge.s32 	%p1, %r15, %r14;
	@%p1 bra 	$L__BB1_2;
	cvta.to.global.u64 	%rd3, %rd1;
	cvta.to.global.u64 	%rd4, %rd2;
	mul.wide.s32 	%rd5, %r1, 4;
	add.s64 	%rd6, %rd3, %rd5;
	ld.global.f32 	%f1, [%rd6];
	mul.wide.s32 	%rd7, %r13, 4;
	add.s64 	%rd8, %rd4, %rd7;
	st.global.f32 	[%rd8], %f1;
$L__BB1_2:
	ret;

}
	// .globl	_Z23coalescedTiledTransposePKfPfi
.visible .entry _Z23coalescedTiledTransposePKfPfi(
	.param .u64 .ptr .align 1 _Z23coalescedTiledTransposePKfPfi_param_0,
	.param .u64 .ptr .align 1 _Z23coalescedTiledTransposePKfPfi_param_1,
	.param .u32 _Z23coalescedTiledTransposePKfPfi_param_2
)
{
	.reg .pred 	%p<3>;
	.reg .b32 	%r<27>;
	.reg .b32 	%f<3>;
	.reg .b64 	%rd<9>;
	// demoted variable
	.shared .align 4 .b8 _ZZ23coalescedTiledTransposePKfPfiE4tile[4096];
	ld.param.u64 	%rd1, [_Z23coalescedTiledTransposePKfPfi_param_0];
	ld.param.u64 	%rd2, [_Z23coalescedTiledTransposePKfPfi_param_1];
	ld.param.u32 	%r6, [_Z23coalescedTiledTransposePKfPfi_param_2];
	mov.u32 	%r7, %ctaid.y;
	mov.u32 	%r8, %ntid.y;
	mul.lo.s32 	%r9, %r7, %r8;
	mov.u32 	%r1, %tid.y;
	add.s32 	%r10, %r9, %r1;
	mov.u32 	%r11, %ctaid.x;
	mov.u32 	%r12, %ntid.x;
	mul.lo.s32 	%r13, %r11, %r12;
	mov.u32 	%r2, %tid.x;
	add.s32 	%r14, %r13, %r2;
	mad.lo.s32 	%r3, %r6, %r10, %r14;
	add.s32 	%r15, %r13, %r1;
	add.s32 	%r16, %r9, %r2;
	mad.lo.s32 	%r4, %r6, %r15, %r16;
	mul.lo.s32 	%r5, %r6, %r6;
	setp.ge.s32 	%p1, %r3, %r5;
	@%p1 bra 	$L__BB2_2;
	cvta.to.global.u64 	%rd3, %rd1;
	mul.wide.s32 	%rd4, %r3, 4;
	add.s64 	%rd5, %rd3, %rd4;
	ld.global.f32 	%f1, [%rd5];
	shl.b32 	%r17, %r1, 5;
	add.s32 	%r18, %r17, %r2;
	shl.b32 	%r19, %r18, 2;
	mov.u32 	%r20, _ZZ23coalescedTiledTransposePKfPfiE4tile;
	add.s32 	%r21, %r20, %r19;
	st.shared.f32 	[%r21], %f1;
$L__BB2_2:
	bar.sync 	0;
	setp.ge.s32 	%p2, %r4, %r5;
	@%p2 bra 	$L__BB2_4;
	shl.b32 	%r22, %r2, 5;
	add.s32 	%r23, %r22, %r1;
	shl.b32 	%r24, %r23, 2;
	mov.u32 	%r25, _ZZ23coalescedTiledTransposePKfPfiE4tile;
	add.s32 	%r26, %r25, %r24;
	ld.shared.f32 	%f2, [%r26];
	cvta.to.global.u64 	%rd6, %rd2;
	mul.wide.s32 	%rd7, %r4, 4;
	add.s64 	%rd8, %rd6, %rd7;
	st.global.f32 	[%rd8], %f2;
$L__BB2_4:
	ret;

}
	// .globl	_Z29coalescedPaddedTiledTransposePKfPfi
.visible .entry _Z29coalescedPaddedTiledTransposePKfPfi(
	.param .u64 .ptr .align 1 _Z29coalescedPaddedTiledTransposePKfPfi_param_0,
	.param .u64 .ptr .align 1 _Z29coalescedPaddedTiledTransposePKfPfi_param_1,
	.param .u32 _Z29coalescedPaddedTiledTransposePKfPfi_param_2
)
{
	.reg .pred 	%p<3>;
	.reg .b32 	%r<25>;
	.reg .b32 	%f<3>;
	.reg .b64 	%rd<9>;
	// demoted variable
	.shared .align 4 .b8 _ZZ29coalescedPaddedTiledTransposePKfPfiE10paddedTile[4224];
	ld.param.u64 	%rd1, [_Z29coalescedPaddedTiledTransposePKfPfi_param_0];
	ld.param.u64 	%rd2, [_Z29coalescedPaddedTiledTransposePKfPfi_param_1];
	ld.param.u32 	%r6, [_Z29coalescedPaddedTiledTransposePKfPfi_param_2];
	mov.u32 	%r7, %ctaid.y;
	mov.u32 	%r8, %ntid.y;
	mul.lo.s32 	%r9, %r7, %r8;
	mov.u32 	%r1, %tid.y;
	add.s32 	%r10, %r9, %r1;
	mov.u32 	%r11, %ctaid.x;
	mov.u32 	%r12, %ntid.x;
	mul.lo.s32 	%r13, %r11, %r12;
	mov.u32 	%r2, %tid.x;
	add.s32 	%r14, %r13, %r2;
	mad.lo.s32 	%r3, %r6, %r10, %r14;
	add.s32 	%r15, %r13, %r1;
	add.s32 	%r16, %r9, %r2;
	mad.lo.s32 	%r4, %r6, %r15, %r16;
	mul.lo.s32 	%r5, %r6, %r6;
	setp.ge.s32 	%p1, %r3, %r5;
	@%p1 bra 	$L__BB3_2;
	cvta.to.global.u64 	%rd3, %rd1;
	mul.wide.s32 	%rd4, %r3, 4;
	add.s64 	%rd5, %rd3, %rd4;
	ld.global.f32 	%f1, [%rd5];
	mad.lo.s32 	%r17, %r1, 33, %r2;
	shl.b32 	%r18, %r17, 2;
	mov.u32 	%r19, _ZZ29coalescedPaddedTiledTransposePKfPfiE10paddedTile;
	add.s32 	%r20, %r19, %r18;
	st.shared.f32 	[%r20], %f1;
$L__BB3_2:
	bar.sync 	0;
	setp.ge.s32 	%p2, %r4, %r5;
	@%p2 bra 	$L__BB3_4;
	mad.lo.s32 	%r21, %r2, 33, %r1;
	shl.b32 	%r22, %r21, 2;
	mov.u32 	%r23, _ZZ29coalescedPaddedTiledTransposePKfPfiE10paddedTile;
	add.s32 	%r24, %r23, %r22;
	ld.shared.f32 	%f2, [%r24];
	cvta.to.global.u64 	%rd6, %rd2;
	mul.wide.s32 	%rd7, %r4, 4;
	add.s64 	%rd8, %rd6, %rd7;
	st.global.f32 	[%rd8], %f2;
$L__BB3_4:
	ret;

}
	// .globl	_Z11awakeKernelv
.visible .entry _Z11awakeKernelv()
{


	ret;

}


// ===== COMPILED SASS (sm_100) =====

	.target	sm_100

	.elftype	@"ET_EXEC"


//--------------------- .note.nv.tkinfo           --------------------------
	.section	.note.nv.tkinfo,"",@"SHT_NOTE"
	.sectionflags	@"SHF_NOTE_NV_TKINFO"
	.tkinfo
        /*0018*/ 	.word	0x00000002
        /*0030*/ 	.string	""
        /*0030*/ 	.string	"ptxas"
        /*0030*/ 	.string	"Cuda compilation tools, release 13.0, V13.0.88"
        /*0030*/ 	.string	"Build cuda_13.0.r13.0/compiler.36424714_0"
        /*0030*/ 	.string	"-arch sm_100 -m 64 "



//--------------------- .note.nv.cuinfo           --------------------------
	.section	.note.nv.cuinfo,"",@"SHT_NOTE"
	.sectionflags	@"SHF_NOTE_NV_CUINFO"
        /*0018*/ 	.short	0x0002
        /*001a*/ 	.short	0x0064
        /*001c*/ 	.short	0x0082
	.zero		2


//--------------------- .nv.info                  --------------------------
	.section	.nv.info,"",@"SHT_CUDA_INFO"
	.align	4


	//----- nvinfo : EIATTR_REGCOUNT
	.align		4
        /*0000*/ 	.byte	0x04, 0x2f
        /*0002*/ 	.short	(.L_1 - .L_0)
	.align		4
.L_0:
        /*0004*/ 	.word	index@(_Z10matrixCopyPKfPfi)
        /*0008*/ 	.word	0x0000000a


	//----- nvinfo : EIATTR_FRAME_SIZE
	.align		4
.L_1:
        /*000c*/ 	.byte	0x04, 0x11
        /*000e*/ 	.short	(.L_3 - .L_2)
	.align		4
.L_2:
        /*0010*/ 	.word	index@(_Z10matrixCopyPKfPfi)
        /*0014*/ 	.word	0x00000000


	//----- nvinfo : EIATTR_REGCOUNT
	.align		4
.L_3:
        /*0018*/ 	.byte	0x04, 0x2f
        /*001a*/ 	.short	(.L_5 - .L_4)
	.align		4
.L_4:
        /*001c*/ 	.word	index@(_Z14naiveTransposePKfPfi)
        /*0020*/ 	.word	0x00000008


	//----- nvinfo : EIATTR_FRAME_SIZE
	.align		4
.L_5:
        /*0024*/ 	.byte	0x04, 0x11
        /*0026*/ 	.short	(.L_7 - .L_6)
	.align		4
.L_6:
        /*0028*/ 	.word	index@(_Z14naiveTransposePKfPfi)
        /*002c*/ 	.word	0x00000000


	//----- nvinfo : EIATTR_REGCOUNT
	.align		4
.L_7:
        /*0030*/ 	.byte	0x04, 0x2f
        /*0032*/ 	.short	(.L_9 - .L_8)
	.align		4
.L_8:
        /*0034*/ 	.word	index@(_Z23coalescedTiledTransposePKfPfi)
        /*0038*/ 	.word	0x0000000c


	//----- nvinfo : EIATTR_FRAME_SIZE
	.align		4
.L_9:
        /*003c*/ 	.byte	0x04, 0x11
        /*003e*/ 	.short	(.L_11 - .L_10)
	.align		4
.L_10:
        /*0040*/ 	.word	index@(_Z23coalescedTiledTransposePKfPfi)
        /*0044*/ 	.word	0x00000000


	//----- nvinfo : EIATTR_REGCOUNT
	.align		4
.L_11:
        /*0048*/ 	.byte	0x04, 0x2f
        /*004a*/ 	.short	(.L_13 - .L_12)
	.align		4
.L_12:
        /*004c*/ 	.word	index@(_Z29coalescedPaddedTiledTransposePKfPfi)
        /*0050*/ 	.word	0x0000000c


	//----- nvinfo : EIATTR_FRAME_SIZE
	.align		4
.L_13:
        /*0054*/ 	.byte	0x04, 0x11
        /*0056*/ 	.short	(.L_15 - .L_14)
	.align		4
.L_14:
        /*0058*/ 	.word	index@(_Z29coalescedPaddedTiledTransposePKfPfi)
        /*005c*/ 	.word	0x00000000


	//----- nvinfo : EIATTR_REGCOUNT
	.align		4
.L_15:
        /*0060*/ 	.byte	0x04, 0x2f
        /*0062*/ 	.short	(.L_17 - .L_16)
	.align		4
.L_16:
        /*0064*/ 	.word	index@(_Z11awakeKernelv)
        /*0068*/ 	.word	0x00000004


	//----- nvinfo : EIATTR_FRAME_SIZE
	.align		4
.L_17:
        /*006c*/ 	.byte	0x04, 0x11
        /*006e*/ 	.short	(.L_19 - .L_18)
	.align		4
.L_18:
        /*0070*/ 	.word	index@(_Z11awakeKernelv)
        /*0074*/ 	.word	0x00000000


	//----- nvinfo : EIATTR_MIN_STACK_SIZE
	.align		4
.L_19:
        /*0078*/ 	.byte	0x04, 0x12
        /*007a*/ 	.short	(.L_21 - .L_20)
	.align		4
.L_20:
        /*007c*/ 	.word	index@(_Z11awakeKernelv)
        /*0080*/ 	.word	0x00000000


	//----- nvinfo : EIATTR_MIN_STACK_SIZE
	.align		4
.L_21:
        /*0084*/ 	.byte	0x04, 0x12
        /*0086*/ 	.short	(.L_23 - .L_22)
	.align		4
.L_22:
        /*0088*/ 	.word	index@(_Z29coalescedPaddedTiledTransposePKfPfi)
        /*008c*/ 	.word	0x00000000


	//----- nvinfo : EIATTR_MIN_STACK_SIZE
	.align		4
.L_23:
        /*0090*/ 	.byte	0x04, 0x12
        /*0092*/ 	.short	(.L_25 - .L_24)
	.align		4
.L_24:
        /*0094*/ 	.word	index@(_Z23coalescedTiledTransposePKfPfi)
        /*0098*/ 	.word	0x00000000


	//----- nvinfo : EIATTR_MIN_STACK_SIZE
	.align		4
.L_25:
        /*009c*/ 	.byte	0x04, 0x12
        /*009e*/ 	.short	(.L_27 - .L_26)
	.align		4
.L_26:
        /*00a0*/ 	.word	index@(_Z14naiveTransposePKfPfi)
        /*00a4*/ 	.word	0x00000000


	//----- nvinfo : EIATTR_MIN_STACK_SIZE
	.align		4
.L_27:
        /*00a8*/ 	.byte	0x04, 0x12
        /*00aa*/ 	.short	(.L_29 - .L_28)
	.align		4
.L_28:
        /*00ac*/ 	.word	index@(_Z10matrixCopyPKfPfi)
        /*00b0*/ 	.word	0x00000000
.L_29:


//--------------------- .nv.compat                --------------------------
	.section	.nv.compat,"",@"SHT_CUDA_COMPAT_INFO"
	.align	4
        /*0000*/ 	.byte	0x02, 0x09, 0x00, 0x00, 0x02, 0x02, 0x01, 0x00, 0x02, 0x05, 0x05, 0x00, 0x03, 0x07, 0x01, 0x01
        /*0010*/ 	.byte	0x02, 0x03, 0x00, 0x00, 0x02, 0x06, 0x01, 0x00, 0x04, 0x0b, 0x08, 0x00, 0x09, 0x00, 0x00, 0x00
        /*0020*/ 	.byte	0x00, 0x00, 0x00, 0x00


//--------------------- .nv.info._Z11awakeKernelv --------------------------
	.section	.nv.info._Z11awakeKernelv,"",@"SHT_CUDA_INFO"
	.sectionflags	@""
	.align	4


	//----- nvinfo : EIATTR_CUDA_API_VERSION
	.align		4
        /*0000*/ 	.byte	0x04, 0x37
        /*0002*/ 	.short	(.L_31 - .L_30)
.L_30:
        /*0004*/ 	.word	0x00000082


	//----- nvinfo : EIATTR_SPARSE_MMA_MASK
	.align		4
.L_31:
        /*0008*/ 	.byte	0x03, 0x50
        /*000a*/ 	.short	0x0000


	//----- nvinfo : EIATTR_MAXREG_COUNT
	.align		4
        /*000c*/ 	.byte	0x03, 0x1b
        /*000e*/ 	.short	0x00ff


	//----- nvinfo : EIATTR_MERCURY_ISA_VERSION
	.align		4
        /*0010*/ 	.byte	0x03, 0x5f
        /*0012*/ 	.short	0x0101


	//----- nvinfo : EIATTR_VRC_CTA_INIT_COUNT
	.align		4
        /*0014*/ 	.byte	0x02, 0x4a
	.zero		1
	.zero		1


	//----- nvinfo : EIATTR_EXIT_INSTR_OFFSETS
	.align		4
        /*0018*/ 	.byte	0x04, 0x1c
        /*001a*/ 	.short	(.L_33 - .L_32)


	//   ....[0]....
.L_32:
        /*001c*/ 	.word	0x00000010


	//----- nvinfo : EIATTR_SW_WAR
	.align		4
.L_33:
        /*0020*/ 	.byte	0x04, 0x36
        /*0022*/ 	.short	(.L_35 - .L_34)
.L_34:
        /*0024*/ 	.word	0x00000008
.L_35:


//--------------------- .nv.info._Z29coalescedPaddedTiledTransposePKfPfi --------------------------
	.section	.nv.info._Z29coalescedPaddedTiledTransposePKfPfi,"",@"SHT_CUDA_INFO"
	.sectionflags	@""
	.align	4


	//----- nvinfo : EIATTR_CUDA_API_VERSION
	.align		4
        /*0000*/ 	.byte	0x04, 0x37
        /*0002*/ 	.short	(.L_37 - .L_36)
.L_36:
        /*0004*/ 	.word	0x00000082


	//----- nvinfo : EIATTR_KPARAM_INFO
	.align		4
.L_37:
        /*0008*/ 	.byte	0x04, 0x17
        /*000a*/ 	.short	(.L_39 - .L_38)
.L_38:
        /*000c*/ 	.word	0x00000000
        /*0010*/ 	.short	0x0002
        /*0012*/ 	.short	0x0010
        /*0014*/ 	.byte	0x00, 0xf0, 0x11, 0x00


	//----- nvinfo : EIATTR_KPARAM_INFO
	.align		4
.L_39:
        /*0018*/ 	.byte	0x04, 0x17
        /*001a*/ 	.short	(.L_41 - .L_40)
.L_40:
        /*001c*/ 	.word	0x00000000
        /*0020*/ 	.short	0x0001
        /*0022*/ 	.short	0x0008
        /*0024*/ 	.byte	0x00, 0xf5, 0x21, 0x00


	//----- nvinfo : EIATTR_KPARAM_INFO
	.align		4
.L_41:
        /*0028*/ 	.byte	0x04, 0x17
        /*002a*/ 	.short	(.L_43 - .L_42)
.L_42:
        /*002c*/ 	.word	0x00000000
        /*0030*/ 	.short	0x0000
        /*0032*/ 	.short	0x0000
        /*0034*/ 	.byte	0x00, 0xf5, 0x21, 0x00


	//----- nvinfo : EIATTR_SPARSE_MMA_MASK
	.align		4
.L_43:
        /*0038*/ 	.byte	0x03, 0x50
        /*003a*/ 	.short	0x0000


	//----- nvinfo : EIATTR_MAXREG_COUNT
	.align		4
        /*003c*/ 	.byte	0x03, 0x1b
        /*003e*/ 	.short	0x00ff


	//----- nvinfo : EIATTR_NUM_BARRIERS
	.align		4
        /*0040*/ 	.byte	0x02, 0x4c
        /*0042*/ 	.byte	0x01
	.zero		1


	//----- nvinfo : EIATTR_MERCURY_ISA_VERSION
	.align		4
        /*0044*/ 	.byte	0x03, 0x5f
        /*0046*/ 	.short	0x0101


	//----- nvinfo : EIATTR_VRC_CTA_INIT_COUNT
	.align		4
        /*0048*/ 	.byte	0x02, 0x4a
	.zero		1
	.zero		1


	//----- nvinfo : EIATTR_EXIT_INSTR_OFFSETS
	.align		4
        /*004c*/ 	.byte	0x04, 0x1c
        /*004e*/ 	.short	(.L_45 - .L_44)


	//   ....[0]....
.L_44:
        /*0050*/ 	.word	0x000001c0


	//   ....[1]....
        /*0054*/ 	.word	0x00000260


	//----- nvinfo : EIATTR_CBANK_PARAM_SIZE
	.align		4
.L_45:
        /*0058*/ 	.byte	0x03, 0x19
        /*005a*/ 	.short	0x0014


	//----- nvinfo : EIATTR_PARAM_CBANK
	.align		4
        /*005c*/ 	.byte	0x04, 0x0a
        /*005e*/ 	.short	(.L_47 - .L_46)
	.align		4
.L_46:
        /*0060*/ 	.word	index@(.nv.constant0._Z29coalescedPaddedTiledTransposePKfPfi)
        /*0064*/ 	.short	0x0380
        /*0066*/ 	.short	0x0014


	//----- nvinfo : EIATTR_SW_WAR
	.align		4
.L_47:
        /*0068*/ 	.byte	0x04, 0x36
        /*006a*/ 	.short	(.L_49 - .L_48)
.L_48:
        /*006c*/ 	.word	0x00000008
.L_49:


//--------------------- .nv.info._Z23coalescedTiledTransposePKfPfi --------------------------
	.section	.nv.info._Z23coalescedTiledTransposePKfPfi,"",@"SHT_CUDA_INFO"
	.sectionflags	@""
	.align	4


	//----- nvinfo : EIATTR_CUDA_API_VERSION
	.align		4
        /*0000*/ 	.byte	0x04, 0x37
        /*0002*/ 	.short	(.L_51 - .L_50)
.L_50:
        /*0004*/ 	.word	0x00000082


	//----- nvinfo : EIATTR_KPARAM_INFO
	.align		4
.L_51:
        /*0008*/ 	.byte	0x04, 0x17
        /*000a*/ 	.short	(.L_53 - .L_52)
.L_52:
        /*000c*/ 	.word	0x00000000
        /*0010*/ 	.short	0x0002
        /*0012*/ 	.short	0x0010
        /*0014*/ 	.byte	0x00, 0xf0, 0x11, 0x00


	//----- nvinfo : EIATTR_KPARAM_INFO
	.align		4
.L_53:
        /*0018*/ 	.byte	0x04, 0x17
        /*001a*/ 	.short	(.L_55 - .L_54)
.L_54:
        /*001c*/ 	.word	0x00000000
        /*0020*/ 	.short	0x0001
        /*0022*/ 	.short	0x0008
        /*0024*/ 	.byte	0x00, 0xf5, 0x21, 0x00


	//----- nvinfo : EIATTR_KPARAM_INFO
	.align		4
.L_55:
        /*0028*/ 	.byte	0x04, 0x17
        /*002a*/ 	.short	(.L_57 - .L_56)
.L_56:
        /*002c*/ 	.word	0x00000000
        /*0030*/ 	.short	0x0000
        /*0032*/ 	.short	0x0000
        /*0034*/ 	.byte	0x00, 0xf5, 0x21, 0x00


	//----- nvinfo : EIATTR_SPARSE_MMA_MASK
	.align		4
.L_57:
        /*0038*/ 	.byte	0x03, 0x50
        /*003a*/ 	.short	0x0000


	//----- nvinfo : EIATTR_MAXREG_COUNT
	.align		4
        /*003c*/ 	.byte	0x03, 0x1b
        /*003e*/ 	.short	0x00ff


	//----- nvinfo : EIATTR_NUM_BARRIERS
	.align		4
        /*0040*/ 	.byte	0x02, 0x4c
        /*0042*/ 	.byte	0x01
	.zero		1


	//----- nvinfo : EIATTR_MERCURY_ISA_VERSION
	.align		4
        /*0044*/ 	.byte	0x03, 0x5f
        /*0046*/ 	.short	0x0101


	//----- nvinfo : EIATTR_VRC_CTA_INIT_COUNT
	.align		4
        /*0048*/ 	.byte	0x02, 0x4a
	.zero		1
	.zero		1


	//----- nvinfo : EIATTR_EXIT_INSTR_OFFSETS
	.align		4
        /*004c*/ 	.byte	0x04, 0x1c
        /*004e*/ 	.short	(.L_59 - .L_58)


	//   ....[0]....
.L_58:
        /*0050*/ 	.word	0x000001c0


	//   ....[1]....
        /*0054*/ 	.word	0x00000260


	//----- nvinfo : EIATTR_CBANK_PARAM_SIZE
	.align		4
.L_59:
        /*0058*/ 	.byte	0x03, 0x19
        /*005a*/ 	.short	0x0014


	//----- nvinfo : EIATTR_PARAM_CBANK
	.align		4
        /*005c*/ 	.byte	0x04, 0x0a
        /*005e*/ 	.short	(.L_61 - .L_60)
	.align		4
.L_60:
        /*0060*/ 	.word	index@(.nv.constant0._Z23coalescedTiledTransposePKfPfi)
        /*0064*/ 	.short	0x0380
        /*0066*/ 	.short	0x0014


	//----- nvinfo : EIATTR_SW_WAR
	.align		4
.L_61:
        /*0068*/ 	.byte	0x04, 0x36
        /*006a*/ 	.short	(.L_63 - .L_62)
.L_62:
        /*006c*/ 	.word	0x00000008
.L_63:


//--------------------- .nv.info._Z14naiveTransposePKfPfi --------------------------
	.section	.nv.info._Z14naiveTransposePKfPfi,"",@"SHT_CUDA_INFO"
	.sectionflags	@""
	.align	4


	//----- nvinfo : EIATTR_CUDA_API_VERSION
	.align		4
        /*0000*/ 	.byte	0x04, 0x37
        /*0002*/ 	.short	(.L_65 - .L_64)
.L_64:
        /*0004*/ 	.word	0x00000082


	//----- nvinfo : EIATTR_KPARAM_INFO
	.align		4
.L_65:
        /*0008*/ 	.byte	0x04, 0x17
        /*000a*/ 	.short	(.L_67 - .L_66)
.L_66:
        /*000c*/ 	.word	0x00000000
        /*0010*/ 	.short	0x0002
        /*0012*/ 	.short	0x0010
        /*0014*/ 	.byte	0x00, 0xf0, 0x11, 0x00


	//----- nvinfo : EIATTR_KPARAM_INFO
	.align		4
.L_67:
        /*0018*/ 	.byte	0x04, 0x17
        /*001a*/ 	.short	(.L_69 - .L_68)
.L_68:
        /*001c*/ 	.word	0x00000000
        /*0020*/ 	.short	0x0001
        /*0022*/ 	.short	0x0008
        /*0024*/ 	.byte	0x00, 0xf5, 0x21, 0x00


	//----- nvinfo : EIATTR_KPARAM_INFO
	.align		4
.L_69:
        /*0028*/ 	.byte	0x04, 0x17
        /*002a*/ 	.short	(.L_71 - .L_70)
.L_70:
        /*002c*/ 	.word	0x00000000
        /*0030*/ 	.short	0x0000
        /*0032*/ 	.short	0x0000
        /*0034*/ 	.byte	0x00, 0xf5, 0x21, 0x00


	//----- nvinfo : EIATTR_SPARSE_MMA_MASK
	.align		4
.L_71:
        /*0038*/ 	.byte	0x03, 0x50
        /*003a*/ 	.short	0x0000


	//----- nvinfo : EIATTR_MAXREG_COUNT
	.align		4
        /*003c*/ 	.byte	0x03, 0x1b
        /*003e*/ 	.short	0x00ff


	//----- nvinfo : EIATTR_MERCURY_ISA_VERSION
	.align		4
        /*0040*/ 	.byte	0x03, 0x5f
        /*0042*/ 	.short	0x0101


	//----- nvinfo : EIATTR_VRC_CTA_INIT_COUNT
	.align		4
        /*0044*/ 	.byte	0x02, 0x4a
	.zero		1
	.zero		1


	//----- nvinfo : EIATTR_EXIT_INSTR_OFFSETS
	.align		4
        /*0048*/ 	.byte	0x04, 0x1c
        /*004a*/ 	.short	(.L_73 - .L_72)


	//   ....[0]....
.L_72:
        /*004c*/ 	.word	0x000000f0


	//   ....[1]....
        /*0050*/ 	.word	0x00000170


	//----- nvinfo : EIATTR_CBANK_PARAM_SIZE
	.align		4
.L_73:
        /*0054*/ 	.byte	0x03, 0x19
        /*0056*/ 	.short	0x0014


	//----- nvinfo : EIATTR_PARAM_CBANK
	.align		4
        /*0058*/ 	.byte	0x04, 0x0a
        /*005a*/ 	.short	(.L_75 - .L_74)
	.align		4
.L_74:
        /*005c*/ 	.word	index@(.nv.constant0._Z14naiveTransposePKfPfi)
        /*0060*/ 	.short	0x0380
        /*0062*/ 	.short	0x0014


	//----- nvinfo : EIATTR_SW_WAR
	.align		4
.L_75:
        /*0064*/ 	.byte	0x04, 0x36
        /*0066*/ 	.short	(.L_77 - .L_76)
.L_76:
        /*0068*/ 	.word	0x00000008
.L_77:


//--------------------- .nv.info._Z10matrixCopyPKfPfi --------------------------
	.section	.nv.info._Z10matrixCopyPKfPfi,"",@"SHT_CUDA_INFO"
	.sectionflags	@""
	.align	4


	//----- nvinfo : EIATTR_CUDA_API_VERSION
	.align		4
        /*0000*/ 	.byte	0x04, 0x37
        /*0002*/ 	.short	(.L_79 - .L_78)
.L_78:
        /*0004*/ 	.word	0x00000082


	//----- nvinfo : EIATTR_KPARAM_INFO
	.align		4
.L_79:
        /*0008*/ 	.byte	0x04, 0x17
        /*000a*/ 	.short	(.L_81 - .L_80)
.L_80:
        /*000c*/ 	.word	0x00000000
        /*0010*/ 	.short	0x0002
        /*0012*/ 	.short	0x0010
        /*0014*/ 	.byte	0x00, 0xf0, 0x11, 0x00


	//----- nvinfo : EIATTR_KPARAM_INFO
	.align		4
.L_81:
        /*0018*/ 	.byte	0x04, 0x17
        /*001a*/ 	.short	(.L_83 - .L_82)
.L_82:
        /*001c*/ 	.word	0x00000000
        /*0020*/ 	.short	0x0001
        /*0022*/ 	.short	0x0008
        /*0024*/ 	.byte	0x00, 0xf5, 0x21, 0x00


	//----- nvinfo : EIATTR_KPARAM_INFO
	.align		4
.L_83:
        /*0028*/ 	.byte	0x04, 0x17
        /*002a*/ 	.short	(.L_85 - .L_84)
.L_84:
        /*002c*/ 	.word	0x00000000
        /*0030*/ 	.short	0x0000
        /*0032*/ 	.short	0x0000
        /*0034*/ 	.byte	0x00, 0xf5, 0x21, 0x00


	//----- nvinfo : EIATTR_SPARSE_MMA_MASK
	.align		4
.L_85:
        /*0038*/ 	.byte	0x03, 0x50
        /*003a*/ 	.short	0x0000


	//----- nvinfo : EIATTR_MAXREG_COUNT
	.align		4
        /*003c*/ 	.byte	0x03, 0x1b
        /*003e*/ 	.short	0x00ff


	//----- nvinfo : EIATTR_MERCURY_ISA_VERSION
	.align		4
        /*0040*/ 	.byte	0x03, 0x5f
        /*0042*/ 	.short	0x0101


	//----- nvinfo : EIATTR_VRC_CTA_INIT_COUNT
	.align		4
        /*0044*/ 	.byte	0x02, 0x4a
	.zero		1
	.zero		1


	//----- nvinfo : EIATTR_EXIT_INSTR_OFFSETS
	.align		4
        /*0048*/ 	.byte	0x04, 0x1c
        /*004a*/ 	.short	(.L_87 - .L_86)


	//   ....[0]....
.L_86:
        /*004c*/ 	.word	0x000000d0


	//   ....[1]....
        /*0050*/ 	.word	0x00000150


	//----- nvinfo : EIATTR_CBANK_PARAM_SIZE
	.align		4
.L_87:
        /*0054*/ 	.byte	0x03, 0x19
        /*0056*/ 	.short	0x0014


	//----- nvinfo : EIATTR_PARAM_CBANK
	.align		4
        /*0058*/ 	.byte	0x04, 0x0a
        /*005a*/ 	.short	(.L_89 - .L_88)
	.align		4
.L_88:
        /*005c*/ 	.word	index@(.nv.constant0._Z10matrixCopyPKfPfi)
        /*0060*/ 	.short	0x0380
        /*0062*/ 	.short	0x0014


	//----- nvinfo : EIATTR_SW_WAR
	.align		4
.L_89:
        /*0064*/ 	.byte	0x04, 0x36
        /*0066*/ 	.short	(.L_91 - .L_90)
.L_90:
        /*0068*/ 	.word	0x00000008
.L_91:


//--------------------- .nv.callgraph             --------------------------
	.section	.nv.callgraph,"",@"SHT_CUDA_CALLGRAPH"
	.align	4
	.sectionentsize	8
	.align		4
        /*0000*/ 	.word	0x00000000
	.align		4
        /*0004*/ 	.word	0xffffffff
	.align		4
        /*0008*/ 	.word	0x00000000
	.align		4
        /*000c*/ 	.word	0xfffffffe
	.align		4
        /*0010*/ 	.word	0x00000000
	.align		4
        /*0014*/ 	.word	0xfffffffd
	.align		4
        /*0018*/ 	.word	0x00000000
	.align		4
        /*001c*/ 	.word	0xfffffffc


//--------------------- .text._Z11awakeKernelv    --------------------------
	.section	.text._Z11awakeKernelv,"ax",@progbits
	.align	128
        .global         _Z11awakeKernelv
        .type           _Z11awakeKernelv,@function
        .size           _Z11awakeKernelv,(.L_x_5 - _Z11awakeKernelv)
        .other          _Z11awakeKernelv,@"STO_CUDA_ENTRY STV_DEFAULT"
_Z11awakeKernelv:
.text._Z11awakeKernelv:
[----:B------:R-:W-:Y:S01]  /*0000*/  LDC R1, c[0x0][0x37c] ;  /* 0x0000df00ff017b82 */ /* 0x000fe20000000800 */
[----:B------:R-:W-:Y:S05]  /*0010*/  EXIT ;  /* 0x000000000000794d */ /* 0x000fea0003800000 */
.L_x_0:
[----:B------:R-:W-:-:S00]  /*0020*/  BRA `(.L_x_0) ;  /* 0xfffffffc00fc7947 */ /* 0x000fc0000383ffff */
[----:B------:R-:W-:-:S00]  /*0030*/  NOP ;  /* 0x0000000000007918 */ /* 0x000fc00000000000 */
        /* <DEDUP_REMOVED lines=12> */
.L_x_5:


//--------------------- .text._Z29coalescedPaddedTiledTransposePKfPfi --------------------------
	.section	.text._Z29coalescedPaddedTiledTransposePKfPfi,"ax",@progbits
	.align	128
        .global         _Z29coalescedPaddedTiledTransposePKfPfi
        .type           _Z29coalescedPaddedTiledTransposePKfPfi,@function
        .size           _Z29coalescedPaddedTiledTransposePKfPfi,(.L_x_6 - _Z29coalescedPaddedTiledTransposePKfPfi)
        .other          _Z29coalescedPaddedTiledTransposePKfPfi,@"STO_CUDA_ENTRY STV_DEFAULT"
_Z29coalescedPaddedTiledTransposePKfPfi:
.text._Z29coalescedPaddedTiledTransposePKfPfi:
[----:B------:R-:W-:Y:S01]  /*0000*/  LDC R1, c[0x0][0x37c] ;  /* 0x0000df00ff017b82 */ /* 0x000fe20000000800 */
[----:B------:R-:W0:Y:S07]  /*0010*/  S2R R9, SR_TID.Y ;  /* 0x0000000000097919 */ /* 0x000e2e0000002200 */
[----:B------:R-:W0:Y:S01]  /*0020*/  LDC R4, c[0x0][0x364] ;  /* 0x0000d900ff047b82 */ /* 0x000e220000000800 */
[----:B------:R-:W1:Y:S01]  /*0030*/  LDCU UR9, c[0x0][0x390] ;  /* 0x00007200ff0977ac */ /* 0x000e620008000800 */
[----:B------:R-:W2:Y:S01]  /*0040*/  S2R R8, SR_TID.X ;  /* 0x0000000000087919 */ /* 0x000ea20000002100 */
[----:B------:R-:W3:Y:S05]  /*0050*/  LDCU.64 UR6, c[0x0][0x358] ;  /* 0x00006b00ff0677ac */ /* 0x000eea0008000a00 */
[----:B------:R-:W0:Y:S08]  /*0060*/  S2UR UR5, SR_CTAID.Y ;  /* 0x00000000000579c3 */ /* 0x000e300000002600 */
[----:B------:R-:W2:Y:S01]  /*0070*/  S2UR UR8, SR_CTAID.X ;  /* 0x00000000000879c3 */ /* 0x000ea20000002500 */
[----:B-1----:R-:W-:-:S07]  /*0080*/  UIMAD UR4, UR9, UR9, URZ ;  /* 0x00000009090472a4 */ /* 0x002fce000f8e02ff */
[----:B------:R-:W2:Y:S01]  /*0090*/  LDC R6, c[0x0][0x360] ;  /* 0x0000d800ff067b82 */ /* 0x000ea20000000800 */
[----:B0-----:R-:W-:Y:S02]  /*00a0*/  IMAD R0, R4, UR5, R9 ;  /* 0x0000000504007c24 */ /* 0x001fe4000f8e0209 */
[----:B--2---:R-:W-:-:S04]  /*00b0*/  IMAD R3, R6, UR8, R8 ;  /* 0x0000000806037c24 */ /* 0x004fc8000f8e0208 */
[----:B------:R-:W-:-:S05]  /*00c0*/  IMAD R5, R0, UR9, R3 ;  /* 0x0000000900057c24 */ /* 0x000fca000f8e0203 */
[----:B------:R-:W-:-:S13]  /*00d0*/  ISETP.GE.AND P0, PT, R5, UR4, PT ;  /* 0x0000000405007c0c */ /* 0x000fda000bf06270 */
[----:B------:R-:W0:Y:S02]  /*00e0*/  @!P0 LDC.64 R2, c[0x0][0x380] ;  /* 0x0000e000ff028b82 */ /* 0x000e240000000a00 */
[----:B0-----:R-:W-:-:S06]  /*00f0*/  @!P0 IMAD.WIDE R2, R5, 0x4, R2 ;  /* 0x0000000405028825 */ /* 0x001fcc00078e0202 */
[----:B---3--:R-:W2:Y:S01]  /*0100*/  @!P0 LDG.E R2, desc[UR6][R2.64] ;  /* 0x0000000602028981 */ /* 0x008ea2000c1e1900 */
[--C-:B------:R-:W-:Y:S01]  /*0110*/  IMAD R5, R4, UR5, R8.reuse ;  /* 0x0000000504057c24 */ /* 0x100fe2000f8e0208 */
[----:B------:R-:W-:Y:S01]  /*0120*/  @!P0 MOV R4, 0x400 ;  /* 0x0000040000048802 */ /* 0x000fe20000000f00 */
[----:B------:R-:W-:Y:S01]  /*0130*/  IMAD R0, R6, UR8, R9 ;  /* 0x0000000806007c24 */ /* 0x000fe2000f8e0209 */
[----:B------:R-:W0:Y:S03]  /*0140*/  @!P0 S2R R7, SR_CgaCtaId ;  /* 0x0000000000078919 */ /* 0x000e260000008800 */
[----:B------:R-:W-:Y:S02]  /*0150*/  IMAD R5, R0, UR9, R5 ;  /* 0x0000000900057c24 */ /* 0x000fe4000f8e0205 */
[----:B------:R-:W-:-:S03]  /*0160*/  @!P0 IMAD R0, R9, 0x21, R8 ;  /* 0x0000002109008824 */ /* 0x000fc600078e0208 */
[----:B------:R-:W-:Y:S02]  /*0170*/  ISETP.GE.AND P1, PT, R5, UR4, PT ;  /* 0x0000000405007c0c */ /* 0x000fe4000bf26270 */
[----:B0-----:R-:W-:-:S04]  /*0180*/  @!P0 LEA R7, R7, R4, 0x18 ;  /* 0x0000000407078211 */ /* 0x001fc800078ec0ff */
[----:B------:R-:W-:-:S05]  /*0190*/  @!P0 LEA R7, R0, R7, 0x2 ;  /* 0x0000000700078211 */ /* 0x000fca00078e10ff */
[----:B--2---:R0:W-:Y:S01]  /*01a0*/  @!P0 STS [R7], R2 ;  /* 0x0000000207008388 */ /* 0x0041e20000000800 */
[----:B------:R-:W-:Y:S06]  /*01b0*/  BAR.SYNC.DEFER_BLOCKING 0x0 ;  /* 0x0000000000007b1d */ /* 0x000fec0000010000 */
[----:B------:R-:W-:Y:S05]  /*01c0*/  @P1 EXIT ;  /* 0x000000000000194d */ /* 0x000fea0003800000 */
[----:B------:R-:W1:Y:S01]  /*01d0*/  S2UR UR5, SR_CgaCtaId ;  /* 0x00000000000579c3 */ /* 0x000e620000008800 */
[----:B------:R-:W-:Y:S01]  /*01e0*/  UMOV UR4, 0x400 ;  /* 0x0000040000047882 */ /* 0x000fe20000000000 */
[----:B------:R-:W-:-:S06]  /*01f0*/  IMAD R0, R8, 0x21, R9 ;  /* 0x0000002108007824 */ /* 0x000fcc00078e0209 */
[----:B0-----:R-:W0:Y:S01]  /*0200*/  LDC.64 R2, c[0x0][0x388] ;  /* 0x0000e200ff027b82 */ /* 0x001e220000000a00 */
[----:B-1----:R-:W-:-:S06]  /*0210*/  ULEA UR4, UR5, UR4, 0x18 ;  /* 0x0000000405047291 */ /* 0x002fcc000f8ec0ff */
[----:B------:R-:W-:Y:S01]  /*0220*/  LEA R0, R0, UR4, 0x2 ;  /* 0x0000000400007c11 */ /* 0x000fe2000f8e10ff */
[----:B0-----:R-:W-:-:S04]  /*0230*/  IMAD.WIDE R2, R5, 0x4, R2 ;  /* 0x0000000405027825 */ /* 0x001fc800078e0202 */
[----:B------:R-:W0:Y:S04]  /*0240*/  LDS R7, [R0] ;  /* 0x0000000000077984 */ /* 0x000e280000000800 */
[----:B0-----:R-:W-:Y:S01]  /*0250*/  STG.E desc[UR6][R2.64], R7 ;  /* 0x0000000702007986 */ /* 0x001fe2000c101906 */
[----:B------:R-:W-:Y:S05]  /*0260*/  EXIT ;  /* 0x000000000000794d */ /* 0x000fea0003800000 */
.L_x_1:
        /* <DEDUP_REMOVED lines=9> */
.L_x_6:


//--------------------- .text._Z23coalescedTiledTransposePKfPfi --------------------------
	.section	.text._Z23coalescedTiledTransposePKfPfi,"ax",@progbits
	.align	128
        .global         _Z23coalescedTiledTransposePKfPfi
        .type           _Z23coalescedTiledTransposePKfPfi,@function
        .size           _Z23coalescedTiledTransposePKfPfi,(.L_x_7 - _Z23coalescedTiledTransposePKfPfi)
        .other          _Z23coalescedTiledTransposePKfPfi,@"STO_CUDA_ENTRY STV_DEFAULT"
_Z23coalescedTiledTransposePKfPfi:
.text._Z23coalescedTiledTransposePKfPfi:
        /* <DEDUP_REMOVED lines=17> */
[----:B------:R-:W-:Y:S01]  /*0110*/  IMAD R5, R4, UR5, R8 ;  /* 0x0000000504057c24 */ /* 0x000fe2000f8e0208 */
[----:B------:R-:W-:Y:S01]  /*0120*/  @!P0 MOV R4, 0x400 ;  /* 0x0000040000048802 */ /* 0x000fe20000000f00 */
[----:B------:R-:W-:Y:S01]  /*0130*/  IMAD R0, R6, UR8, R9 ;  /* 0x0000000806007c24 */ /* 0x000fe2000f8e0209 */
[----:B------:R-:W0:Y:S03]  /*0140*/  @!P0 S2R R7, SR_CgaCtaId ;  /* 0x0000000000078919 */ /* 0x000e260000008800 */
[----:B------:R-:W-:Y:S01]  /*0150*/  IMAD R5, R0, UR9, R5 ;  /* 0x0000000900057c24 */ /* 0x000fe2000f8e0205 */
[----:B------:R-:W-:-:S04]  /*0160*/  @!P0 LEA R0, R9, R8, 0x5 ;  /* 0x0000000809008211 */ /* 0x000fc800078e28ff */
        /* <DEDUP_REMOVED lines=8> */
[----:B------:R-:W-:-:S06]  /*01f0*/  LEA R0, R8, R9, 0x5 ;  /* 0x0000000908007211 */ /* 0x000fcc00078e28ff */
[----:B0-----:R-:W0:Y:S01]  /*0200*/  LDC.64 R2, c[0x0][0x388] ;  /* 0x0000e200ff027b82 */ /* 0x001e220000000a00 */
[----:B-1----:R-:W-:-:S06]  /*0210*/  ULEA UR4, UR5, UR4, 0x18 ;  /* 0x0000000405047291 */ /* 0x002fcc000f8ec0ff */
[----:B------:R-:W-:Y:S01]  /*0220*/  LEA R0, R0, UR4, 0x2 ;  /* 0x0000000400007c11 */ /* 0x000fe2000f8e10ff */
[----:B0-----:R-:W-:-:S04]  /*0230*/  IMAD.WIDE R2, R5, 0x4, R2 ;  /* 0x0000000405027825 */ /* 0x001fc800078e0202 */
[----:B------:R-:W0:Y:S04]  /*0240*/  LDS R7, [R0] ;  /* 0x0000000000077984 */ /* 0x000e280000000800 */
[----:B0-----:R-:W-:Y:S01]  /*0250*/  STG.E desc[UR6][R2.64], R7 ;  /* 0x0000000702007986 */ /* 0x001fe2000c101906 */
[----:B------:R-:W-:Y:S05]  /*0260*/  EXIT ;  /* 0x000000000000794d */ /* 0x000fea0003800000 */
.L_x_2:
        /* <DEDUP_REMOVED lines=9> */
.L_x_7:


//--------------------- .text._Z14naiveTransposePKfPfi --------------------------
	.section	.text._Z14naiveTransposePKfPfi,"ax",@progbits
	.align	128
        .global         _Z14naiveTransposePKfPfi
        .type           _Z14naiveTransposePKfPfi,@function
        .size           _Z14naiveTransposePKfPfi,(.L_x_8 - _Z14naiveTransposePKfPfi)
        .other          _Z14naiveTransposePKfPfi,@"STO_CUDA_ENTRY STV_DEFAULT"
_Z14naiveTransposePKfPfi:
.text._Z14naiveTransposePKfPfi:
[----:B------:R-:W-:Y:S01]  /*0000*/  LDC R1, c[0x0][0x37c] ;  /* 0x0000df00ff017b82 */ /* 0x000fe20000000800 */
[----:B------:R-:W0:Y:S07]  /*0010*/  S2R R3, SR_TID.X ;  /* 0x0000000000037919 */ /* 0x000e2e0000002100 */
[----:B------:R-:W0:Y:S01]  /*0020*/  S2UR UR5, SR_CTAID.X ;  /* 0x00000000000579c3 */ /* 0x000e220000002500 */
[----:B------:R-:W1:Y:S01]  /*0030*/  LDCU UR4, c[0x0][0x390] ;  /* 0x00007200ff0477ac */ /* 0x000e620008000800 */
[----:B------:R-:W2:Y:S06]  /*0040*/  S2R R5, SR_TID.Y ;  /* 0x0000000000057919 */ /* 0x000eac0000002200 */
[----:B------:R-:W0:Y:S08]  /*0050*/  LDC R0, c[0x0][0x360] ;  /* 0x0000d800ff007b82 */ /* 0x000e300000000800 */
[----:B------:R-:W2:Y:S08]  /*0060*/  S2UR UR6, SR_CTAID.Y ;  /* 0x00000000000679c3 */ /* 0x000eb00000002600 */
[----:B------:R-:W2:Y:S01]  /*0070*/  LDC R2, c[0x0][0x364] ;  /* 0x0000d900ff027b82 */ /* 0x000ea20000000800 */
[----:B0-----:R-:W-:-:S02]  /*0080*/  IMAD R0, R0, UR5, R3 ;  /* 0x0000000500007c24 */ /* 0x001fc4000f8e0203 */
[----:B--2---:R-:W-:-:S04]  /*0090*/  IMAD R3, R2, UR6, R5 ;  /* 0x0000000602037c24 */ /* 0x004fc8000f8e0205 */
[----:B-1----:R-:W-:Y:S02]  /*00a0*/  IMAD R5, R3, UR4, R0 ;  /* 0x0000000403057c24 */ /* 0x002fe4000f8e0200 */
[----:B------:R-:W-:Y:S01]  /*00b0*/  IMAD R0, R0, UR4, R3 ;  /* 0x0000000400007c24 */ /* 0x000fe2000f8e0203 */
[----:B------:R-:W-:-:S04]  /*00c0*/  UIMAD UR4, UR4, UR4, URZ ;  /* 0x00000004040472a4 */ /* 0x000fc8000f8e02ff */
[----:B------:R-:W-:-:S04]  /*00d0*/  VIMNMX R2, PT, PT, R5, R0, !PT ;  /* 0x0000000005027248 */ /* 0x000fc80007fe0100 */
[----:B------:R-:W-:-:S13]  /*00e0*/  ISETP.GE.AND P0, PT, R2, UR4, PT ;  /* 0x0000000402007c0c */ /* 0x000fda000bf06270 */
[----:B------:R-:W-:Y:S05]  /*00f0*/  @P0 EXIT ;  /* 0x000000000000094d */ /* 0x000fea0003800000 */
[----:B------:R-:W0:Y:S01]  /*0100*/  LDC.64 R2, c[0x0][0x380] ;  /* 0x0000e000ff027b82 */ /* 0x000e220000000a00 */
[----:B------:R-:W1:Y:S01]  /*0110*/  LDCU.64 UR4, c[0x0][0x358] ;  /* 0x00006b00ff0477ac */ /* 0x000e620008000a00 */
[----:B0-----:R-:W-:-:S06]  /*0120*/  IMAD.WIDE R2, R5, 0x4, R2 ;  /* 0x0000000405027825 */ /* 0x001fcc00078e0202 */
[----:B------:R-:W0:Y:S01]  /*0130*/  LDC.64 R4, c[0x0][0x388] ;  /* 0x0000e200ff047b82 */ /* 0x000e220000000a00 */
[----:B-1----:R-:W2:Y:S01]  /*0140*/  LDG.E R3, desc[UR4][R2.64] ;  /* 0x0000000402037981 */ /* 0x002ea2000c1e1900 */
[----:B0-----:R-:W-:-:S05]  /*0150*/  IMAD.WIDE R4, R0, 0x4, R4 ;  /* 0x0000000400047825 */ /* 0x001fca00078e0204 */
[----:B--2---:R-:W-:Y:S01]  /*0160*/  STG.E desc[UR4][R4.64], R3 ;  /* 0x0000000304007986 */ /* 0x004fe2000c101904 */
[----:B------:R-:W-:Y:S05]  /*0170*/  EXIT ;  /* 0x000000000000794d */ /* 0x000fea0003800000 */
.L_x_3:
        /* <DEDUP_REMOVED lines=16> */
.L_x_8:


//--------------------- .text._Z10matrixCopyPKfPfi --------------------------
	.section	.text._Z10matrixCopyPKfPfi,"ax",@progbits
	.align	128
        .global         _Z10matrixCopyPKfPfi
        .type           _Z10matrixCopyPKfPfi,@function
        .size           _Z10matrixCopyPKfPfi,(.L_x_9 - _Z10matrixCopyPKfPfi)
        .other          _Z10matrixCopyPKfPfi,@"STO_CUDA_ENTRY STV_DEFAULT"
_Z10matrixCopyPKfPfi:
.text._Z10matrixCopyPKfPfi:
        /* <DEDUP_REMOVED lines=8> */
[----:B0-----:R-:W-:Y:S01]  /*0080*/  IMAD R0, R0, UR4, R3 ;  /* 0x0000000400007c24 */ /* 0x001fe2000f8e0203 */
[----:B-1----:R-:W-:Y:S01]  /*0090*/  UIMAD UR4, UR6, UR6, URZ ;  /* 0x00000006060472a4 */ /* 0x002fe2000f8e02ff */
[----:B--2---:R-:W-:-:S04]  /*00a0*/  IMAD R3, R2, UR5, R5 ;  /* 0x0000000502037c24 */ /* 0x004fc8000f8e0205 */
[----:B------:R-:W-:-:S05]  /*00b0*/  IMAD R7, R3, UR6, R0 ;  /* 0x0000000603077c24 */ /* 0x000fca000f8e0200 */
[----:B------:R-:W-:-:S13]  /*00c0*/  ISETP.GE.AND P0, PT, R7, UR4, PT ;  /* 0x0000000407007c0c */ /* 0x000fda000bf06270 */
[----:B------:R-:W-:Y:S05]  /*00d0*/  @P0 EXIT ;  /* 0x000000000000094d */ /* 0x000fea0003800000 */
[----:B------:R-:W0:Y:S01]  /*00e0*/  LDC.64 R2, c[0x0][0x380] ;  /* 0x0000e000ff027b82 */ /* 0x000e220000000a00 */
[----:B------:R-:W1:Y:S07]  /*00f0*/  LDCU.64 UR4, c[0x0][0x358] ;  /* 0x00006b00ff0477ac */ /* 0x000e6e0008000a00 */
[----:B------:R-:W2:Y:S01]  /*0100*/  LDC.64 R4, c[0x0][0x388] ;  /* 0x0000e200ff047b82 */ /* 0x000ea20000000a00 */
[----:B0-----:R-:W-:-:S06]  /*0110*/  IMAD.WIDE R2, R7, 0x4, R2 ;  /* 0x0000000407027825 */ /* 0x001fcc00078e0202 */
[----:B-1----:R-:W3:Y:S01]  /*0120*/  LDG.E R3, desc[UR4][R2.64] ;  /* 0x0000000402037981 */ /* 0x002ee2000c1e1900 */
[----:B--2---:R-:W-:-:S05]  /*0130*/  IMAD.WIDE R4, R7, 0x4, R4 ;  /* 0x0000000407047825 */ /* 0x004fca00078e0204 */
[----:B---3--:R-:W-:Y:S01]  /*0140*/  STG.E desc[UR4][R4.64], R3 ;  /* 0x0000000304007986 */ /* 0x008fe2000c101904 */
[----:B------:R-:W-:Y:S05]  /*0150*/  EXIT ;  /* 0x000000000000794d */ /* 0x000fea0003800000 */
.L_x_4:
        /* <DEDUP_REMOVED lines=10> */
.L_x_9:


//--------------------- .nv.shared.reserved.0     --------------------------
	.section	.nv.shared.reserved.0,"aw",@nobits
	.weak		__nv_reservedSMEM_offset_0_alias
	.size		__nv_reservedSMEM_offset_0_alias, 0, 64
	.other		__nv_reservedSMEM_offset_0_alias,@"STO_CUDA_RESERVED_SHARED STV_DEFAULT"
__nv_reservedSMEM_offset_0_alias:
	.zero		0
	.zero		64


//--------------------- .nv.shared._Z29coalescedPaddedTiledTransposePKfPfi --------------------------
	.section	.nv.shared._Z29coalescedPaddedTiledTransposePKfPfi,"aw",@nobits
	.sectionflags	@""
	.align	4
.nv.shared._Z29coalescedPaddedTiledTransposePKfPfi:
	.zero		5248


//--------------------- .nv.shared._Z23coalescedTiledTransposePKfPfi --------------------------
	.section	.nv.shared._Z23coalescedTiledTransposePKfPfi,"aw",@nobits
	.sectionflags	@""
	.align	4
.nv.shared._Z23coalescedTiledTransposePKfPfi:
	.zero		5120


//--------------------- .nv.constant0._Z11awakeKernelv --------------------------
	.section	.nv.constant0._Z11awakeKernelv,"a",@progbits
	.sectionflags	@""
	.align	4
.nv.constant0._Z11awakeKernelv:
	.zero		896


//--------------------- .nv.constant0._Z29coalescedPaddedTiledTransposePKfPfi --------------------------
	.section	.nv.constant0._Z29coalescedPaddedTiledTransposePKfPfi,"a",@progbits
	.sectionflags	@""
	.align	4
.nv.constant0._Z29coalescedPaddedTiledTransposePKfPfi:
	.zero		916


//--------------------- .nv.constant0._Z23coalescedTiledTransposePKfPfi --------------------------
	.section	.nv.constant0._Z23coalescedTiledTransposePKfPfi,"a",@progbits
	.sectionflags	@""
	.align	4
.nv.constant0._Z23coalescedTiledTransposePKfPfi:
	.zero		916


//--------------------- .nv.constant0._Z14naiveTransposePKfPfi --------------------------
	.section	.nv.constant0._Z14naiveTransposePKfPfi,"a",@progbits
	.sectionflags	@""
	.align	4
.nv.constant0._Z14naiveTransposePKfPfi:
	.zero		916


//--------------------- .nv.constant0._Z10matrixCopyPKfPfi --------------------------
	.section	.nv.constant0._Z10matrixCopyPKfPfi,"a",@progbits
	.sectionflags	@""
	.align	4
.nv.constant0._Z10matrixCopyPKfPfi:
	.zero		916


//--------------------- SYMBOLS --------------------------

	.type		.nv.reservedSmem.offset0,@object
	.size		.nv.reservedSmem.offset0,0x4
	.type		.nv.reservedSmem.cap,@object
	.size		.nv.reservedSmem.cap,0x4
